//
// Generated by NVIDIA NVVM Compiler
//
// Compiler Build ID: CL-36424714
// Cuda compilation tools, release 13.0, V13.0.88
// Based on NVVM 20.0.0
//

.version 9.0
.target sm_100
.address_size 64

	// .globl	_Z5helloPcPi

.visible .entry _Z5helloPcPi(
	.param .u64 .ptr .align 1 _Z5helloPcPi_param_0,
	.param .u64 .ptr .align 1 _Z5helloPcPi_param_1
)
{


	ret;

}


// ===== COMPILED SASS (sm_100) =====

	.target	sm_100

	.elftype	@"ET_EXEC"


//--------------------- .note.nv.tkinfo           --------------------------
	.section	.note.nv.tkinfo,"",@"SHT_NOTE"
	.sectionflags	@"SHF_NOTE_NV_TKINFO"
	.tkinfo
        /*0018*/ 	.word	0x00000002
        /*0030*/ 	.string	""
        /*0030*/ 	.string	"ptxas"
        /*0030*/ 	.string	"Cuda compilation tools, release 13.0, V13.0.88"
        /*0030*/ 	.string	"Build cuda_13.0.r13.0/compiler.36424714_0"
        /*0030*/ 	.string	"-arch sm_100 -m 64 "



//--------------------- .note.nv.cuinfo           --------------------------
	.section	.note.nv.cuinfo,"",@"SHT_NOTE"
	.sectionflags	@"SHF_NOTE_NV_CUINFO"
        /*0018*/ 	.short	0x0002
        /*001a*/ 	.short	0x0064
        /*001c*/ 	.short	0x0082
	.zero		2


//--------------------- .nv.info                  --------------------------
	.section	.nv.info,"",@"SHT_CUDA_INFO"
	.align	4


	//----- nvinfo : EIATTR_REGCOUNT
	.align		4
        /*0000*/ 	.byte	0x04, 0x2f
        /*0002*/ 	.short	(.L_1 - .L_0)
	.align		4
.L_0:
        /*0004*/ 	.word	index@(_Z5helloPcPi)
        /*0008*/ 	.word	0x00000004


	//----- nvinfo : EIATTR_FRAME_SIZE
	.align		4
.L_1:
        /*000c*/ 	.byte	0x04, 0x11
        /*000e*/ 	.short	(.L_3 - .L_2)
	.align		4
.L_2:
        /*0010*/ 	.word	index@(_Z5helloPcPi)
        /*0014*/ 	.word	0x00000000


	//----- nvinfo : EIATTR_MIN_STACK_SIZE
	.align		4
.L_3:
        /*0018*/ 	.byte	0x04, 0x12
        /*001a*/ 	.short	(.L_5 - .L_4)
	.align		4
.L_4:
        /*001c*/ 	.word	index@(_Z5helloPcPi)
        /*0020*/ 	.word	0x00000000
.L_5:


//--------------------- .nv.compat                --------------------------
	.section	.nv.compat,"",@"SHT_CUDA_COMPAT_INFO"
	.align	4
        /*0000*/ 	.byte	0x02, 0x09, 0x00, 0x00, 0x02, 0x02, 0x01, 0x00, 0x02, 0x05, 0x05, 0x00, 0x03, 0x07, 0x01, 0x01
        /*0010*/ 	.byte	0x02, 0x03, 0x00, 0x00, 0x02, 0x06, 0x01, 0x00, 0x04, 0x0b, 0x08, 0x00, 0x09, 0x00, 0x00, 0x00
        /*0020*/ 	.byte	0x00, 0x00, 0x00, 0x00


//--------------------- .nv.info._Z5helloPcPi     --------------------------
	.section	.nv.info._Z5helloPcPi,"",@"SHT_CUDA_INFO"
	.sectionflags	@""
	.align	4


	//----- nvinfo : EIATTR_CUDA_API_VERSION
	.align		4
        /*0000*/ 	.byte	0x04, 0x37
        /*0002*/ 	.short	(.L_7 - .L_6)
.L_6:
        /*0004*/ 	.word	0x00000082


	//----- nvinfo : EIATTR_KPARAM_INFO
	.align		4
.L_7:
        /*0008*/ 	.byte	0x04, 0x17
        /*000a*/ 	.short	(.L_9 - .L_8)
.L_8:
        /*000c*/ 	.word	0x00000000
        /*0010*/ 	.short	0x0001
        /*0012*/ 	.short	0x0008
        /*0014*/ 	.byte	0x00, 0xf5, 0x21, 0x00


	//----- nvinfo : EIATTR_KPARAM_INFO
	.align		4
.L_9:
        /*0018*/ 	.byte	0x04, 0x17
        /*001a*/ 	.short	(.L_11 - .L_10)
.L_10:
        /*001c*/ 	.word	0x00000000
        /*0020*/ 	.short	0x0000
        /*0022*/ 	.short	0x0000
        /*0024*/ 	.byte	0x00, 0xf5, 0x21, 0x00


	//----- nvinfo : EIATTR_SPARSE_MMA_MASK
	.align		4
.L_11:
        /*0028*/ 	.byte	0x03, 0x50
        /*002a*/ 	.short	0x0000


	//----- nvinfo : EIATTR_MAXREG_COUNT
	.align		4
        /*002c*/ 	.byte	0x03, 0x1b
        /*002e*/ 	.short	0x00ff


	//----- nvinfo : EIATTR_MERCURY_ISA_VERSION
	.align		4
        /*0030*/ 	.byte	0x03, 0x5f
        /*0032*/ 	.short	0x0101


	//----- nvinfo : EIATTR_VRC_CTA_INIT_COUNT
	.align		4
        /*0034*/ 	.byte	0x02, 0x4a
	.zero		1
	.zero		1


	//----- nvinfo : EIATTR_EXIT_INSTR_OFFSETS
	.align		4
        /*0038*/ 	.byte	0x04, 0x1c
        /*003a*/ 	.short	(.L_13 - .L_12)


	//   ....[0]....
.L_12:
        /*003c*/ 	.word	0x00000010


	//----- nvinfo : EIATTR_CBANK_PARAM_SIZE
	.align		4
.L_13:
        /*0040*/ 	.byte	0x03, 0x19
        /*0042*/ 	.short	0x0010


	//----- nvinfo : EIATTR_PARAM_CBANK
	.align		4
        /*0044*/ 	.byte	0x04, 0x0a
        /*0046*/ 	.short	(.L_15 - .L_14)
	.align		4
.L_14:
        /*0048*/ 	.word	index@(.nv.constant0._Z5helloPcPi)
        /*004c*/ 	.short	0x0380
        /*004e*/ 	.short	0x0010


	//----- nvinfo : EIATTR_SW_WAR
	.align		4
.L_15:
        /*0050*/ 	.byte	0x04, 0x36
        /*0052*/ 	.short	(.L_17 - .L_16)
.L_16:
        /*0054*/ 	.word	0x00000008
.L_17:


//--------------------- .nv.callgraph             --------------------------
	.section	.nv.callgraph,"",@"SHT_CUDA_CALLGRAPH"
	.align	4
	.sectionentsize	8
	.align		4
        /*0000*/ 	.word	0x00000000
	.align		4
        /*0004*/ 	.word	0xffffffff
	.align		4
        /*0008*/ 	.word	0x00000000
	.align		4
        /*000c*/ 	.word	0xfffffffe
	.align		4
        /*0010*/ 	.word	0x00000000
	.align		4
        /*0014*/ 	.word	0xfffffffd
	.align		4
        /*0018*/ 	.word	0x00000000
	.align		4
        /*001c*/ 	.word	0xfffffffc


//--------------------- .text._Z5helloPcPi        --------------------------
	.section	.text._Z5helloPcPi,"ax",@progbits
	.align	128
        .global         _Z5helloPcPi
        .type           _Z5helloPcPi,@function
        .size           _Z5helloPcPi,(.L_x_1 - _Z5helloPcPi)
        .other          _Z5helloPcPi,@"STO_CUDA_ENTRY STV_DEFAULT"
_Z5helloPcPi:
.text._Z5helloPcPi:
[----:B------:R-:W-:Y:S01]  /*0000*/  LDC R1, c[0x0][0x37c] ;  /* 0x0000df00ff017b82 */ /* 0x000fe20000000800 */
[----:B------:R-:W-:Y:S05]  /*0010*/  EXIT ;  /* 0x000000000000794d */ /* 0x000fea0003800000 */
.L_x_0:
[----:B------:R-:W-:-:S00]  /*0020*/  BRA `(.L_x_0) ;  /* 0xfffffffc00fc7947 */ /* 0x000fc0000383ffff */
[----:B------:R-:W-:-:S00]  /*0030*/  NOP ;  /* 0x0000000000007918 */ /* 0x000fc00000000000 */
        /* <DEDUP_REMOVED lines=12> */
.L_x_1:


//--------------------- .nv.shared.reserved.0     --------------------------
	.section	.nv.shared.reserved.0,"aw",@nobits
	.weak		__nv_reservedSMEM_offset_0_alias
	.size		__nv_reservedSMEM_offset_0_alias, 0, 64
	.other		__nv_reservedSMEM_offset_0_alias,@"STO_CUDA_RESERVED_SHARED STV_DEFAULT"
__nv_reservedSMEM_offset_0_alias:
	.zero		0
	.zero		64


//--------------------- .nv.constant0._Z5helloPcPi --------------------------
	.section	.nv.constant0._Z5helloPcPi,"a",@progbits
	.sectionflags	@""
	.align	4
.nv.constant0._Z5helloPcPi:
	.zero		912


//--------------------- SYMBOLS --------------------------

	.type		.nv.reservedSmem.offset0,@object
	.size		.nv.reservedSmem.offset0,0x4
